//
// Generated by NVIDIA NVVM Compiler
//
// Compiler Build ID: CL-36424714
// Cuda compilation tools, release 13.0, V13.0.88
// Based on NVVM 20.0.0
//

.version 9.0
.target sm_100
.address_size 64

	// .globl	_Z9synthesisPfS_S_fffii

.visible .entry _Z9synthesisPfS_S_fffii(
	.param .u64 .ptr .align 1 _Z9synthesisPfS_S_fffii_param_0,
	.param .u64 .ptr .align 1 _Z9synthesisPfS_S_fffii_param_1,
	.param .u64 .ptr .align 1 _Z9synthesisPfS_S_fffii_param_2,
	.param .f32 _Z9synthesisPfS_S_fffii_param_3,
	.param .f32 _Z9synthesisPfS_S_fffii_param_4,
	.param .f32 _Z9synthesisPfS_S_fffii_param_5,
	.param .u32 _Z9synthesisPfS_S_fffii_param_6,
	.param .u32 _Z9synthesisPfS_S_fffii_param_7
)
{
	.reg .pred 	%p<29>;
	.reg .b32 	%r<24>;
	.reg .b32 	%f<38>;
	.reg .b64 	%rd<39>;

	ld.param.u64 	%rd5, [_Z9synthesisPfS_S_fffii_param_0];
	ld.param.u64 	%rd3, [_Z9synthesisPfS_S_fffii_param_1];
	ld.param.u64 	%rd4, [_Z9synthesisPfS_S_fffii_param_2];
	ld.param.f32 	%f1, [_Z9synthesisPfS_S_fffii_param_3];
	ld.param.f32 	%f2, [_Z9synthesisPfS_S_fffii_param_4];
	ld.param.f32 	%f3, [_Z9synthesisPfS_S_fffii_param_5];
	ld.param.u32 	%r5, [_Z9synthesisPfS_S_fffii_param_6];
	cvta.to.global.u64 	%rd1, %rd5;
	mov.u32 	%r1, %tid.x;
	div.u32 	%r2, %r1, %r5;
	mul.lo.s32 	%r6, %r2, %r5;
	sub.s32 	%r3, %r1, %r6;
	add.s32 	%r4, %r5, -1;
	setp.lt.s32 	%p2, %r2, %r4;
	setp.le.u32 	%p3, %r5, %r1;
	and.pred  	%p1, %p3, %p2;
	not.pred 	%p4, %p1;
	setp.ge.s32 	%p5, %r3, %r4;
	or.pred  	%p6, %p4, %p5;
	setp.eq.s32 	%p7, %r3, 0;
	mul.wide.u32 	%rd6, %r1, 4;
	add.s64 	%rd2, %rd1, %rd6;
	or.pred  	%p8, %p7, %p6;
	@%p8 bra 	$L__BB0_2;
	cvta.to.global.u64 	%rd7, %rd3;
	cvta.to.global.u64 	%rd8, %rd4;
	add.s32 	%r7, %r2, -1;
	mul.lo.s32 	%r8, %r7, %r5;
	add.s32 	%r9, %r8, %r3;
	mul.wide.s32 	%rd9, %r9, 4;
	add.s64 	%rd10, %rd7, %rd9;
	ld.global.f32 	%f4, [%rd10];
	shl.b32 	%r10, %r5, 1;
	add.s32 	%r11, %r8, %r10;
	add.s32 	%r12, %r11, %r3;
	mul.wide.u32 	%rd11, %r12, 4;
	add.s64 	%rd12, %rd7, %rd11;
	ld.global.f32 	%f5, [%rd12];
	add.f32 	%f6, %f4, %f5;
	sub.s32 	%r13, %r11, %r5;
	cvt.s64.s32 	%rd13, %r13;
	cvt.u64.u32 	%rd14, %r3;
	add.s64 	%rd15, %rd14, %rd13;
	shl.b64 	%rd16, %rd15, 2;
	add.s64 	%rd17, %rd7, %rd16;
	ld.global.f32 	%f7, [%rd17+-4];
	add.f32 	%f8, %f6, %f7;
	ld.global.f32 	%f9, [%rd17+4];
	add.f32 	%f10, %f8, %f9;
	add.s32 	%r14, %r9, %r5;
	ld.global.f32 	%f11, [%rd17];
	fma.rn.f32 	%f12, %f11, 0fC0800000, %f10;
	mul.f32 	%f13, %f1, %f12;
	fma.rn.f32 	%f14, %f11, 0f40000000, %f13;
	mov.f32 	%f15, 0f3F800000;
	sub.f32 	%f16, %f15, %f2;
	mul.wide.u32 	%rd18, %r14, 4;
	add.s64 	%rd19, %rd8, %rd18;
	ld.global.f32 	%f17, [%rd19];
	mul.f32 	%f18, %f16, %f17;
	sub.f32 	%f19, %f14, %f18;
	add.f32 	%f20, %f2, 0f3F800000;
	div.rn.f32 	%f21, %f19, %f20;
	st.global.f32 	[%rd2], %f21;
$L__BB0_2:
	setp.eq.s32 	%p9, %r3, 0;
	setp.ge.s32 	%p10, %r3, %r4;
	or.pred  	%p11, %p10, %p9;
	@%p11 bra 	$L__BB0_7;
	setp.le.u32 	%p12, %r5, %r1;
	@%p12 bra 	$L__BB0_5;
	add.s32 	%r17, %r3, %r5;
	mul.wide.s32 	%rd22, %r17, 4;
	add.s64 	%rd23, %rd1, %rd22;
	ld.global.f32 	%f24, [%rd23];
	mul.f32 	%f25, %f3, %f24;
	st.global.f32 	[%rd2], %f25;
	bra.uni 	$L__BB0_7;
$L__BB0_5:
	setp.ne.s32 	%p13, %r2, %r4;
	@%p13 bra 	$L__BB0_7;
	add.s32 	%r15, %r5, -2;
	mad.lo.s32 	%r16, %r15, %r5, %r3;
	mul.wide.u32 	%rd20, %r16, 4;
	add.s64 	%rd21, %rd1, %rd20;
	ld.global.f32 	%f22, [%rd21];
	mul.f32 	%f23, %f3, %f22;
	st.global.f32 	[%rd2], %f23;
$L__BB0_7:
	@%p4 bra 	$L__BB0_12;
	setp.ne.s32 	%p15, %r3, 0;
	@%p15 bra 	$L__BB0_10;
	mul.wide.u32 	%rd26, %r6, 4;
	add.s64 	%rd27, %rd1, %rd26;
	ld.global.f32 	%f28, [%rd27+4];
	mul.f32 	%f29, %f3, %f28;
	st.global.f32 	[%rd2], %f29;
	bra.uni 	$L__BB0_12;
$L__BB0_10:
	setp.ne.s32 	%p16, %r3, %r4;
	@%p16 bra 	$L__BB0_12;
	mad.lo.s32 	%r18, %r2, %r5, %r5;
	add.s32 	%r19, %r18, -2;
	mul.wide.u32 	%rd24, %r19, 4;
	add.s64 	%rd25, %rd1, %rd24;
	ld.global.f32 	%f26, [%rd25];
	mul.f32 	%f27, %f3, %f26;
	st.global.f32 	[%rd2], %f27;
$L__BB0_12:
	setp.le.u32 	%p17, %r5, %r1;
	setp.ne.s32 	%p18, %r3, 0;
	or.pred  	%p19, %p17, %p18;
	@%p19 bra 	$L__BB0_14;
	mul.wide.s32 	%rd37, %r5, 4;
	add.s64 	%rd38, %rd1, %rd37;
	ld.global.f32 	%f36, [%rd38];
	mul.f32 	%f37, %f3, %f36;
	st.global.f32 	[%rd2], %f37;
	bra.uni 	$L__BB0_20;
$L__BB0_14:
	setp.ne.s32 	%p20, %r3, 0;
	setp.ne.s32 	%p21, %r2, %r4;
	or.pred  	%p22, %p21, %p20;
	@%p22 bra 	$L__BB0_16;
	add.s32 	%r22, %r5, -2;
	mul.lo.s32 	%r23, %r22, %r5;
	mul.wide.s32 	%rd35, %r23, 4;
	add.s64 	%rd36, %rd1, %rd35;
	ld.global.f32 	%f34, [%rd36];
	mul.f32 	%f35, %f3, %f34;
	st.global.f32 	[%rd2], %f35;
	bra.uni 	$L__BB0_20;
$L__BB0_16:
	setp.le.u32 	%p23, %r5, %r1;
	setp.ne.s32 	%p24, %r3, %r4;
	or.pred  	%p25, %p23, %p24;
	@%p25 bra 	$L__BB0_18;
	mul.wide.s32 	%rd33, %r5, 4;
	add.s64 	%rd34, %rd1, %rd33;
	ld.global.f32 	%f32, [%rd34+-8];
	mul.f32 	%f33, %f3, %f32;
	st.global.f32 	[%rd2], %f33;
	bra.uni 	$L__BB0_20;
$L__BB0_18:
	setp.ne.s32 	%p26, %r3, %r4;
	setp.ne.s32 	%p27, %r2, %r4;
	or.pred  	%p28, %p27, %p26;
	@%p28 bra 	$L__BB0_20;
	mul.lo.s32 	%r21, %r3, %r2;
	cvt.u64.u32 	%rd28, %r21;
	cvt.s64.s32 	%rd29, %r5;
	add.s64 	%rd30, %rd29, %rd28;
	shl.b64 	%rd31, %rd30, 2;
	add.s64 	%rd32, %rd1, %rd31;
	ld.global.f32 	%f30, [%rd32+-8];
	mul.f32 	%f31, %f3, %f30;
	st.global.f32 	[%rd2], %f31;
$L__BB0_20:
	ret;

}


// ===== COMPILED SASS (sm_100) =====

	.target	sm_100

	.elftype	@"ET_EXEC"


//--------------------- .note.nv.tkinfo           --------------------------
	.section	.note.nv.tkinfo,"",@"SHT_NOTE"
	.sectionflags	@"SHF_NOTE_NV_TKINFO"
	.tkinfo
        /*0018*/ 	.word	0x00000002
        /*0030*/ 	.string	""
        /*0030*/ 	.string	"ptxas"
        /*0030*/ 	.string	"Cuda compilation tools, release 13.0, V13.0.88"
        /*0030*/ 	.string	"Build cuda_13.0.r13.0/compiler.36424714_0"
        /*0030*/ 	.string	"-arch sm_100 -m 64 "



//--------------------- .note.nv.cuinfo           --------------------------
	.section	.note.nv.cuinfo,"",@"SHT_NOTE"
	.sectionflags	@"SHF_NOTE_NV_CUINFO"
        /*0018*/ 	.short	0x0002
        /*001a*/ 	.short	0x0064
        /*001c*/ 	.short	0x0082
	.zero		2


//--------------------- .nv.info                  --------------------------
	.section	.nv.info,"",@"SHT_CUDA_INFO"
	.align	4


	//----- nvinfo : EIATTR_REGCOUNT
	.align		4
        /*0000*/ 	.byte	0x04, 0x2f
        /*0002*/ 	.short	(.L_1 - .L_0)
	.align		4
.L_0:
        /*0004*/ 	.word	index@(_Z9synthesisPfS_S_fffii)
        /*0008*/ 	.word	0x0000001c


	//----- nvinfo : EIATTR_FRAME_SIZE
	.align		4
.L_1:
        /*000c*/ 	.byte	0x04, 0x11
        /*000e*/ 	.short	(.L_3 - .L_2)
	.align		4
.L_2:
        /*0010*/ 	.word	index@($__internal_0_$__cuda_sm3x_div_rn_noftz_f32_slowpath)
        /*0014*/ 	.word	0x00000000


	//----- nvinfo : EIATTR_FRAME_SIZE
	.align		4
.L_3:
        /*0018*/ 	.byte	0x04, 0x11
        /*001a*/ 	.short	(.L_5 - .L_4)
	.align		4
.L_4:
        /*001c*/ 	.word	index@(_Z9synthesisPfS_S_fffii)
        /*0020*/ 	.word	0x00000000


	//----- nvinfo : EIATTR_MIN_STACK_SIZE
	.align		4
.L_5:
        /*0024*/ 	.byte	0x04, 0x12
        /*0026*/ 	.short	(.L_7 - .L_6)
	.align		4
.L_6:
        /*0028*/ 	.word	index@(_Z9synthesisPfS_S_fffii)
        /*002c*/ 	.word	0x00000000
.L_7:


//--------------------- .nv.compat                --------------------------
	.section	.nv.compat,"",@"SHT_CUDA_COMPAT_INFO"
	.align	4
        /*0000*/ 	.byte	0x02, 0x09, 0x00, 0x00, 0x02, 0x02, 0x01, 0x00, 0x02, 0x05, 0x05, 0x00, 0x03, 0x07, 0x01, 0x01
        /*0010*/ 	.byte	0x02, 0x03, 0x00, 0x00, 0x02, 0x06, 0x01, 0x00, 0x04, 0x0b, 0x08, 0x00, 0x01, 0x00, 0x00, 0x00
        /*0020*/ 	.byte	0x00, 0x00, 0x00, 0x00


//--------------------- .nv.info._Z9synthesisPfS_S_fffii --------------------------
	.section	.nv.info._Z9synthesisPfS_S_fffii,"",@"SHT_CUDA_INFO"
	.sectionflags	@""
	.align	4


	//----- nvinfo : EIATTR_CUDA_API_VERSION
	.align		4
        /*0000*/ 	.byte	0x04, 0x37
        /*0002*/ 	.short	(.L_9 - .L_8)
.L_8:
        /*0004*/ 	.word	0x00000082


	//----- nvinfo : EIATTR_KPARAM_INFO
	.align		4
.L_9:
        /*0008*/ 	.byte	0x04, 0x17
        /*000a*/ 	.short	(.L_11 - .L_10)
.L_10:
        /*000c*/ 	.word	0x00000000
        /*0010*/ 	.short	0x0007
        /*0012*/ 	.short	0x0028
        /*0014*/ 	.byte	0x00, 0xf0, 0x11, 0x00


	//----- nvinfo : EIATTR_KPARAM_INFO
	.align		4
.L_11:
        /*0018*/ 	.byte	0x04, 0x17
        /*001a*/ 	.short	(.L_13 - .L_12)
.L_12:
        /*001c*/ 	.word	0x00000000
        /*0020*/ 	.short	0x0006
        /*0022*/ 	.short	0x0024
        /*0024*/ 	.byte	0x00, 0xf0, 0x11, 0x00


	//----- nvinfo : EIATTR_KPARAM_INFO
	.align		4
.L_13:
        /*0028*/ 	.byte	0x04, 0x17
        /*002a*/ 	.short	(.L_15 - .L_14)
.L_14:
        /*002c*/ 	.word	0x00000000
        /*0030*/ 	.short	0x0005
        /*0032*/ 	.short	0x0020
        /*0034*/ 	.byte	0x00, 0xf0, 0x11, 0x00


	//----- nvinfo : EIATTR_KPARAM_INFO
	.align		4
.L_15:
        /*0038*/ 	.byte	0x04, 0x17
        /*003a*/ 	.short	(.L_17 - .L_16)
.L_16:
        /*003c*/ 	.word	0x00000000
        /*0040*/ 	.short	0x0004
        /*0042*/ 	.short	0x001c
        /*0044*/ 	.byte	0x00, 0xf0, 0x11, 0x00


	//----- nvinfo : EIATTR_KPARAM_INFO
	.align		4
.L_17:
        /*0048*/ 	.byte	0x04, 0x17
        /*004a*/ 	.short	(.L_19 - .L_18)
.L_18:
        /*004c*/ 	.word	0x00000000
        /*0050*/ 	.short	0x0003
        /*0052*/ 	.short	0x0018
        /*0054*/ 	.byte	0x00, 0xf0, 0x11, 0x00


	//----- nvinfo : EIATTR_KPARAM_INFO
	.align		4
.L_19:
        /*0058*/ 	.byte	0x04, 0x17
        /*005a*/ 	.short	(.L_21 - .L_20)
.L_20:
        /*005c*/ 	.word	0x00000000
        /*0060*/ 	.short	0x0002
        /*0062*/ 	.short	0x0010
        /*0064*/ 	.byte	0x00, 0xf5, 0x21, 0x00


	//----- nvinfo : EIATTR_KPARAM_INFO
	.align		4
.L_21:
        /*0068*/ 	.byte	0x04, 0x17
        /*006a*/ 	.short	(.L_23 - .L_22)
.L_22:
        /*006c*/ 	.word	0x00000000
        /*0070*/ 	.short	0x0001
        /*0072*/ 	.short	0x0008
        /*0074*/ 	.byte	0x00, 0xf5, 0x21, 0x00


	//----- nvinfo : EIATTR_KPARAM_INFO
	.align		4
.L_23:
        /*0078*/ 	.byte	0x04, 0x17
        /*007a*/ 	.short	(.L_25 - .L_24)
.L_24:
        /*007c*/ 	.word	0x00000000
        /*0080*/ 	.short	0x0000
        /*0082*/ 	.short	0x0000
        /*0084*/ 	.byte	0x00, 0xf5, 0x21, 0x00


	//----- nvinfo : EIATTR_SPARSE_MMA_MASK
	.align		4
.L_25:
        /*0088*/ 	.byte	0x03, 0x50
        /*008a*/ 	.short	0x0000


	//----- nvinfo : EIATTR_MAXREG_COUNT
	.align		4
        /*008c*/ 	.byte	0x03, 0x1b
        /*008e*/ 	.short	0x00ff


	//----- nvinfo : EIATTR_MERCURY_ISA_VERSION
	.align		4
        /*0090*/ 	.byte	0x03, 0x5f
        /*0092*/ 	.short	0x0101


	//----- nvinfo : EIATTR_VRC_CTA_INIT_COUNT
	.align		4
        /*0094*/ 	.byte	0x02, 0x4a
	.zero		1
	.zero		1


	//----- nvinfo : EIATTR_EXIT_INSTR_OFFSETS
	.align		4
        /*0098*/ 	.byte	0x04, 0x1c
        /*009a*/ 	.short	(.L_27 - .L_26)


	//   ....[0]....
.L_26:
        /*009c*/ 	.word	0x000008b0


	//   ....[1]....
        /*00a0*/ 	.word	0x00000960


	//   ....[2]....
        /*00a4*/ 	.word	0x00000a00


	//   ....[3]....
        /*00a8*/ 	.word	0x00000a20


	//   ....[4]....
        /*00ac*/ 	.word	0x00000ad0


	//----- nvinfo : EIATTR_CRS_STACK_SIZE
	.align		4
.L_27:
        /*00b0*/ 	.byte	0x04, 0x1e
        /*00b2*/ 	.short	(.L_29 - .L_28)
.L_28:
        /*00b4*/ 	.word	0x00000000


	//----- nvinfo : EIATTR_CBANK_PARAM_SIZE
	.align		4
.L_29:
        /*00b8*/ 	.byte	0x03, 0x19
        /*00ba*/ 	.short	0x002c


	//----- nvinfo : EIATTR_PARAM_CBANK
	.align		4
        /*00bc*/ 	.byte	0x04, 0x0a
        /*00be*/ 	.short	(.L_31 - .L_30)
	.align		4
.L_30:
        /*00c0*/ 	.word	index@(.nv.constant0._Z9synthesisPfS_S_fffii)
        /*00c4*/ 	.short	0x0380
        /*00c6*/ 	.short	0x002c


	//----- nvinfo : EIATTR_SW_WAR
	.align		4
.L_31:
        /*00c8*/ 	.byte	0x04, 0x36
        /*00ca*/ 	.short	(.L_33 - .L_32)
.L_32:
        /*00cc*/ 	.word	0x00000008
.L_33:


//--------------------- .nv.callgraph             --------------------------
	.section	.nv.callgraph,"",@"SHT_CUDA_CALLGRAPH"
	.align	4
	.sectionentsize	8
	.align		4
        /*0000*/ 	.word	0x00000000
	.align		4
        /*0004*/ 	.word	0xffffffff
	.align		4
        /*0008*/ 	.word	0x00000000
	.align		4
        /*000c*/ 	.word	0xfffffffe
	.align		4
        /*0010*/ 	.word	0x00000000
	.align		4
        /*0014*/ 	.word	0xfffffffd
	.align		4
        /*0018*/ 	.word	0x00000000
	.align		4
        /*001c*/ 	.word	0xfffffffc


//--------------------- .text._Z9synthesisPfS_S_fffii --------------------------
	.section	.text._Z9synthesisPfS_S_fffii,"ax",@progbits
	.align	128
        .global         _Z9synthesisPfS_S_fffii
        .type           _Z9synthesisPfS_S_fffii,@function
        .size           _Z9synthesisPfS_S_fffii,(.L_x_25 - _Z9synthesisPfS_S_fffii)
        .other          _Z9synthesisPfS_S_fffii,@"STO_CUDA_ENTRY STV_DEFAULT"
_Z9synthesisPfS_S_fffii:
.text._Z9synthesisPfS_S_fffii:
[----:B------:R-:W-:Y:S08]  /*0000*/  LDC R1, c[0x0][0x37c] ;  /* 0x0000df00ff017b82 */ /* 0x000ff00000000800 */
[----:B------:R-:W0:Y:S01]  /*0010*/  LDC R3, c[0x0][0x3a4] ;  /* 0x0000e900ff037b82 */ /* 0x000e220000000800 */
[----:B------:R-:W1:Y:S01]  /*0020*/  S2R R2, SR_TID.X ;  /* 0x0000000000027919 */ /* 0x000e620000002100 */
[----:B------:R-:W2:Y:S01]  /*0030*/  LDCU.64 UR4, c[0x0][0x358] ;  /* 0x00006b00ff0477ac */ /* 0x000ea20008000a00 */
[----:B------:R-:W-:Y:S01]  /*0040*/  BSSY.RECONVERGENT B0, `(.L_x_0) ;  /* 0x000004c000007945 */ /* 0x000fe20003800200 */
[----:B0-----:R-:W0:Y:S01]  /*0050*/  I2F.U32.RP R0, R3 ;  /* 0x0000000300007306 */ /* 0x001e220000209000 */
[----:B------:R-:W-:-:S07]  /*0060*/  ISETP.NE.U32.AND P2, PT, R3, RZ, PT ;  /* 0x000000ff0300720c */ /* 0x000fce0003f45070 */
[----:B0-----:R-:W0:Y:S02]  /*0070*/  MUFU.RCP R0, R0 ;  /* 0x0000000000007308 */ /* 0x001e240000001000 */
[----:B0-----:R-:W-:-:S06]  /*0080*/  VIADD R4, R0, 0xffffffe ;  /* 0x0ffffffe00047836 */ /* 0x001fcc0000000000 */
[----:B------:R0:W3:Y:S02]  /*0090*/  F2I.FTZ.U32.TRUNC.NTZ R5, R4 ;  /* 0x0000000400057305 */ /* 0x0000e4000021f000 */
[----:B0-----:R-:W-:Y:S02]  /*00a0*/  IMAD.MOV.U32 R4, RZ, RZ, RZ ;  /* 0x000000ffff047224 */ /* 0x001fe400078e00ff */
[----:B---3--:R-:W-:-:S04]  /*00b0*/  IMAD.MOV R6, RZ, RZ, -R5 ;  /* 0x000000ffff067224 */ /* 0x008fc800078e0a05 */
[----:B------:R-:W-:-:S04]  /*00c0*/  IMAD R7, R6, R3, RZ ;  /* 0x0000000306077224 */ /* 0x000fc800078e02ff */
[----:B------:R-:W-:Y:S01]  /*00d0*/  IMAD.HI.U32 R5, R5, R7, R4 ;  /* 0x0000000705057227 */ /* 0x000fe200078e0004 */
[----:B------:R-:W-:-:S05]  /*00e0*/  IADD3 R7, PT, PT, R3, -0x1, RZ ;  /* 0xffffffff03077810 */ /* 0x000fca0007ffe0ff */
[----:B-1----:R-:W-:-:S05]  /*00f0*/  IMAD.HI.U32 R6, R5, R2, RZ ;  /* 0x0000000205067227 */ /* 0x002fca00078e00ff */
[----:B------:R-:W-:-:S05]  /*0100*/  IADD3 R5, PT, PT, -R6, RZ, RZ ;  /* 0x000000ff06057210 */ /* 0x000fca0007ffe1ff */
[----:B------:R-:W-:Y:S02]  /*0110*/  IMAD R0, R3, R5, R2 ;  /* 0x0000000503007224 */ /* 0x000fe400078e0202 */
[----:B------:R-:W0:Y:S03]  /*0120*/  LDC.64 R4, c[0x0][0x380] ;  /* 0x0000e000ff047b82 */ /* 0x000e260000000a00 */
[----:B------:R-:W-:-:S13]  /*0130*/  ISETP.GE.U32.AND P0, PT, R0, R3, PT ;  /* 0x000000030000720c */ /* 0x000fda0003f06070 */
[----:B------:R-:W-:Y:S02]  /*0140*/  @P0 IMAD.IADD R0, R0, 0x1, -R3 ;  /* 0x0000000100000824 */ /* 0x000fe400078e0a03 */
[----:B------:R-:W-:-:S03]  /*0150*/  @P0 VIADD R6, R6, 0x1 ;  /* 0x0000000106060836 */ /* 0x000fc60000000000 */
[----:B------:R-:W-:Y:S01]  /*0160*/  ISETP.GE.U32.AND P1, PT, R0, R3, PT ;  /* 0x000000030000720c */ /* 0x000fe20003f26070 */
[----:B0-----:R-:W-:-:S12]  /*0170*/  IMAD.WIDE.U32 R4, R2, 0x4, R4 ;  /* 0x0000000402047825 */ /* 0x001fd800078e0004 */
[----:B------:R-:W-:Y:S01]  /*0180*/  @P1 VIADD R6, R6, 0x1 ;  /* 0x0000000106061836 */ /* 0x000fe20000000000 */
[----:B------:R-:W-:-:S04]  /*0190*/  @!P2 LOP3.LUT R6, RZ, R3, RZ, 0x33, !PT ;  /* 0x00000003ff06a212 */ /* 0x000fc800078e33ff */
[C---:B------:R-:W-:Y:S01]  /*01a0*/  ISETP.GE.AND P0, PT, R6.reuse, R7, PT ;  /* 0x000000070600720c */ /* 0x040fe20003f06270 */
[----:B------:R-:W-:-:S03]  /*01b0*/  IMAD R9, R6, R3, RZ ;  /* 0x0000000306097224 */ /* 0x000fc600078e02ff */
[C---:B------:R-:W-:Y:S01]  /*01c0*/  ISETP.GE.U32.AND P0, PT, R2.reuse, R3, !P0 ;  /* 0x000000030200720c */ /* 0x040fe20004706070 */
[----:B------:R-:W-:-:S05]  /*01d0*/  IMAD.IADD R8, R2, 0x1, -R9 ;  /* 0x0000000102087824 */ /* 0x000fca00078e0a09 */
[----:B------:R-:W-:-:S04]  /*01e0*/  ISETP.GE.OR P1, PT, R8, R7, !P0 ;  /* 0x000000070800720c */ /* 0x000fc80004726670 */
[----:B------:R-:W-:-:S13]  /*01f0*/  ISETP.EQ.OR P1, PT, R8, RZ, P1 ;  /* 0x000000ff0800720c */ /* 0x000fda0000f22670 */
[----:B--2---:R-:W-:Y:S05]  /*0200*/  @P1 BRA `(.L_x_1) ;  /* 0x0000000000bc1947 */ /* 0x004fea0003800000 */
[----:B------:R-:W0:Y:S01]  /*0210*/  LDC.64 R10, c[0x0][0x388] ;  /* 0x0000e200ff0a7b82 */ /* 0x000e220000000a00 */
[----:B------:R-:W-:Y:S01]  /*0220*/  VIADD R0, R6, 0xffffffff ;  /* 0xffffffff06007836 */ /* 0x000fe20000000000 */
[----:B------:R-:W1:Y:S03]  /*0230*/  LDCU.64 UR6, c[0x0][0x388] ;  /* 0x00007100ff0677ac */ /* 0x000e660008000a00 */
[----:B------:R-:W-:-:S04]  /*0240*/  IMAD R0, R0, R3, RZ ;  /* 0x0000000300007224 */ /* 0x000fc800078e02ff */
[--C-:B------:R-:W-:Y:S02]  /*0250*/  IMAD R12, R3, 0x2, R0.reuse ;  /* 0x00000002030c7824 */ /* 0x100fe400078e0200 */
[C---:B------:R-:W-:Y:S02]  /*0260*/  IMAD.IADD R0, R8.reuse, 0x1, R0 ;  /* 0x0000000108007824 */ /* 0x040fe400078e0200 */
[----:B------:R-:W-:Y:S01]  /*0270*/  IMAD.IADD R17, R8, 0x1, R12 ;  /* 0x0000000108117824 */ /* 0x000fe200078e020c */
[----:B------:R-:W-:-:S04]  /*0280*/  IADD3 R13, PT, PT, R12, -R3, RZ ;  /* 0x800000030c0d7210 */ /* 0x000fc80007ffe0ff */
[----:B------:R-:W-:-:S04]  /*0290*/  IADD3 R18, P1, PT, R8, R13, RZ ;  /* 0x0000000d08127210 */ /* 0x000fc80007f3e0ff */
[----:B------:R-:W-:Y:S01]  /*02a0*/  LEA.HI.X.SX32 R13, R13, RZ, 0x1, P1 ;  /* 0x000000ff0d0d7211 */ /* 0x000fe200008f0eff */
[----:B0-----:R-:W-:Y:S01]  /*02b0*/  IMAD.WIDE R14, R0, 0x4, R10 ;  /* 0x00000004000e7825 */ /* 0x001fe200078e020a */
[----:B-1----:R-:W-:-:S03]  /*02c0*/  LEA R12, P1, R18, UR6, 0x2 ;  /* 0x00000006120c7c11 */ /* 0x002fc6000f8210ff */
[----:B------:R-:W-:Y:S01]  /*02d0*/  IMAD.WIDE.U32 R16, R17, 0x4, R10 ;  /* 0x0000000411107825 */ /* 0x000fe200078e000a */
[----:B------:R-:W-:Y:S01]  /*02e0*/  LEA.HI.X R13, R18, UR7, R13, 0x2, P1 ;  /* 0x00000007120d7c11 */ /* 0x000fe200088f140d */
[----:B------:R-:W0:Y:S01]  /*02f0*/  LDC.64 R10, c[0x0][0x390] ;  /* 0x0000e400ff0a7b82 */ /* 0x000e220000000a00 */
[----:B------:R-:W2:Y:S04]  /*0300*/  LDG.E R14, desc[UR4][R14.64] ;  /* 0x000000040e0e7981 */ /* 0x000ea8000c1e1900 */
[----:B------:R-:W2:Y:S04]  /*0310*/  LDG.E R17, desc[UR4][R16.64] ;  /* 0x0000000410117981 */ /* 0x000ea8000c1e1900 */
[----:B------:R-:W3:Y:S04]  /*0320*/  LDG.E R21, desc[UR4][R12.64+-0x4] ;  /* 0xfffffc040c157981 */ /* 0x000ee8000c1e1900 */
[----:B------:R-:W4:Y:S01]  /*0330*/  LDG.E R23, desc[UR4][R12.64+0x4] ;  /* 0x000004040c177981 */ /* 0x000f22000c1e1900 */
[----:B------:R-:W-:-:S03]  /*0340*/  IMAD.IADD R19, R0, 0x1, R3 ;  /* 0x0000000100137824 */ /* 0x000fc600078e0203 */
[----:B------:R-:W5:Y:S01]  /*0350*/  LDG.E R25, desc[UR4][R12.64] ;  /* 0x000000040c197981 */ /* 0x000f62000c1e1900 */
[----:B0-----:R-:W-:Y:S02]  /*0360*/  IMAD.WIDE.U32 R18, R19, 0x4, R10 ;  /* 0x0000000413127825 */ /* 0x001fe400078e000a */
[----:B------:R-:W0:Y:S04]  /*0370*/  LDC.64 R10, c[0x0][0x398] ;  /* 0x0000e600ff0a7b82 */ /* 0x000e280000000a00 */
[----:B------:R-:W5:Y:S01]  /*0380*/  LDG.E R18, desc[UR4][R18.64] ;  /* 0x0000000412127981 */ /* 0x000f62000c1e1900 */
[----:B------:R-:W-:Y:S01]  /*0390*/  BSSY.RECONVERGENT B1, `(.L_x_2) ;  /* 0x0000015000017945 */ /* 0x000fe20003800200 */
[C---:B0-----:R-:W-:Y:S01]  /*03a0*/  FADD R3, R11.reuse, 1 ;  /* 0x3f8000000b037421 */ /* 0x041fe20000000000 */
[----:B------:R-:W-:Y:S01]  /*03b0*/  FADD R11, -R11, 1 ;  /* 0x3f8000000b0b7421 */ /* 0x000fe20000000100 */
[----:B--2---:R-:W-:-:S02]  /*03c0*/  FADD R0, R14, R17 ;  /* 0x000000110e007221 */ /* 0x004fc40000000000 */
[----:B------:R-:W0:Y:S02]  /*03d0*/  MUFU.RCP R14, R3 ;  /* 0x00000003000e7308 */ /* 0x000e240000001000 */
[----:B---3--:R-:W-:-:S04]  /*03e0*/  FADD R0, R0, R21 ;  /* 0x0000001500007221 */ /* 0x008fc80000000000 */
[----:B----4-:R-:W-:-:S04]  /*03f0*/  FADD R0, R0, R23 ;  /* 0x0000001700007221 */ /* 0x010fc80000000000 */
[----:B-----5:R-:W-:-:S04]  /*0400*/  FFMA R15, R25, -4, R0 ;  /* 0xc0800000190f7823 */ /* 0x020fc80000000000 */
[----:B------:R-:W-:Y:S01]  /*0410*/  FMUL R10, R15, R10 ;  /* 0x0000000a0f0a7220 */ /* 0x000fe20000400000 */
[----:B0-----:R-:W-:-:S03]  /*0420*/  FFMA R13, -R3, R14, 1 ;  /* 0x3f800000030d7423 */ /* 0x001fc6000000010e */
[----:B------:R-:W-:Y:S01]  /*0430*/  FFMA R0, R25, 2, R10 ;  /* 0x4000000019007823 */ /* 0x000fe2000000000a */
[----:B------:R-:W-:-:S03]  /*0440*/  FFMA R13, R14, R13, R14 ;  /* 0x0000000d0e0d7223 */ /* 0x000fc6000000000e */
[----:B------:R-:W-:-:S04]  /*0450*/  FFMA R0, -R11, R18, R0 ;  /* 0x000000120b007223 */ /* 0x000fc80000000100 */
[----:B------:R-:W0:Y:S01]  /*0460*/  FCHK P1, R0, R3 ;  /* 0x0000000300007302 */ /* 0x000e220000020000 */
[----:B------:R-:W-:-:S04]  /*0470*/  FFMA R10, R0, R13, RZ ;  /* 0x0000000d000a7223 */ /* 0x000fc800000000ff */
[----:B------:R-:W-:-:S04]  /*0480*/  FFMA R11, -R3, R10, R0 ;  /* 0x0000000a030b7223 */ /* 0x000fc80000000100 */
[----:B------:R-:W-:Y:S01]  /*0490*/  FFMA R11, R13, R11, R10 ;  /* 0x0000000b0d0b7223 */ /* 0x000fe2000000000a */
[----:B0-----:R-:W-:Y:S06]  /*04a0*/  @!P1 BRA `(.L_x_3) ;  /* 0x00000000000c9947 */ /* 0x001fec0003800000 */
[----:B------:R-:W-:-:S07]  /*04b0*/  MOV R10, 0x4d0 ;  /* 0x000004d0000a7802 */ /* 0x000fce0000000f00 */
[----:B------:R-:W-:Y:S05]  /*04c0*/  CALL.REL.NOINC `($__internal_0_$__cuda_sm3x_div_rn_noftz_f32_slowpath) ;  /* 0x0000000400847944 */ /* 0x000fea0003c00000 */
[----:B------:R-:W-:-:S07]  /*04d0*/  MOV R11, R0 ;  /* 0x00000000000b7202 */ /* 0x000fce0000000f00 */
.L_x_3:
[----:B------:R-:W-:Y:S05]  /*04e0*/  BSYNC.RECONVERGENT B1 ;  /* 0x0000000000017941 */ /* 0x000fea0003800200 */
.L_x_2:
[----:B------:R0:W-:Y:S02]  /*04f0*/  STG.E desc[UR4][R4.64], R11 ;  /* 0x0000000b04007986 */ /* 0x0001e4000c101904 */
.L_x_1:
[----:B------:R-:W-:Y:S05]  /*0500*/  BSYNC.RECONVERGENT B0 ;  /* 0x0000000000007941 */ /* 0x000fea0003800200 */
.L_x_0:
[C---:B------:R-:W-:Y:S01]  /*0510*/  ISETP.NE.AND P1, PT, R8.reuse, RZ, PT ;  /* 0x000000ff0800720c */ /* 0x040fe20003f25270 */
[----:B------:R-:W-:Y:S03]  /*0520*/  BSSY.RECONVERGENT B0, `(.L_x_4) ;  /* 0x0000018000007945 */ /* 0x000fe60003800200 */
[----:B------:R-:W-:-:S13]  /*0530*/  ISETP.GE.OR P1, PT, R8, R7, !P1 ;  /* 0x000000070800720c */ /* 0x000fda0004f26670 */
[----:B------:R-:W-:Y:S05]  /*0540*/  @P1 BRA `(.L_x_5) ;  /* 0x0000000000541947 */ /* 0x000fea0003800000 */
[----:B------:R-:W1:Y:S02]  /*0550*/  LDC R13, c[0x0][0x3a4] ;  /* 0x0000e900ff0d7b82 */ /* 0x000e640000000800 */
[----:B-1----:R-:W-:-:S13]  /*0560*/  ISETP.GE.U32.AND P1, PT, R2, R13, PT ;  /* 0x0000000d0200720c */ /* 0x002fda0003f26070 */
[----:B------:R-:W-:Y:S05]  /*0570*/  @P1 BRA `(.L_x_6) ;  /* 0x0000000000201947 */ /* 0x000fea0003800000 */
[----:B0-----:R-:W0:Y:S01]  /*0580*/  LDC.64 R10, c[0x0][0x380] ;  /* 0x0000e000ff0a7b82 */ /* 0x001e220000000a00 */
[----:B------:R-:W-:Y:S01]  /*0590*/  IMAD.IADD R3, R8, 0x1, R13 ;  /* 0x0000000108037824 */ /* 0x000fe200078e020d */
[----:B------:R-:W1:Y:S03]  /*05a0*/  LDCU UR6, c[0x0][0x3a0] ;  /* 0x00007400ff0677ac */ /* 0x000e660008000800 */
[----:B0-----:R-:W-:-:S06]  /*05b0*/  IMAD.WIDE R10, R3, 0x4, R10 ;  /* 0x00000004030a7825 */ /* 0x001fcc00078e020a */
[----:B------:R-:W1:Y:S02]  /*05c0*/  LDG.E R10, desc[UR4][R10.64] ;  /* 0x000000040a0a7981 */ /* 0x000e64000c1e1900 */
[----:B-1----:R-:W-:-:S05]  /*05d0*/  FMUL R3, R10, UR6 ;  /* 0x000000060a037c20 */ /* 0x002fca0008400000 */
[----:B------:R1:W-:Y:S01]  /*05e0*/  STG.E desc[UR4][R4.64], R3 ;  /* 0x0000000304007986 */ /* 0x0003e2000c101904 */
[----:B------:R-:W-:Y:S05]  /*05f0*/  BRA `(.L_x_5) ;  /* 0x0000000000287947 */ /* 0x000fea0003800000 */
.L_x_6:
[----:B------:R-:W-:-:S13]  /*0600*/  ISETP.NE.AND P1, PT, R6, R7, PT ;  /* 0x000000070600720c */ /* 0x000fda0003f25270 */
[----:B------:R-:W-:Y:S05]  /*0610*/  @P1 BRA `(.L_x_5) ;  /* 0x0000000000201947 */ /* 0x000fea0003800000 */
[----:B0-----:R-:W0:Y:S01]  /*0620*/  LDC.64 R10, c[0x0][0x380] ;  /* 0x0000e000ff0a7b82 */ /* 0x001e220000000a00 */
[----:B------:R-:W-:Y:S01]  /*0630*/  VIADD R3, R13, 0xfffffffe ;  /* 0xfffffffe0d037836 */ /* 0x000fe20000000000 */
[----:B------:R-:W1:Y:S03]  /*0640*/  LDCU UR6, c[0x0][0x3a0] ;  /* 0x00007400ff0677ac */ /* 0x000e660008000800 */
[----:B------:R-:W-:-:S04]  /*0650*/  IMAD R3, R3, R13, R8 ;  /* 0x0000000d03037224 */ /* 0x000fc800078e0208 */
[----:B0-----:R-:W-:-:S06]  /*0660*/  IMAD.WIDE.U32 R10, R3, 0x4, R10 ;  /* 0x00000004030a7825 */ /* 0x001fcc00078e000a */
[----:B------:R-:W1:Y:S02]  /*0670*/  LDG.E R10, desc[UR4][R10.64] ;  /* 0x000000040a0a7981 */ /* 0x000e64000c1e1900 */
[----:B-1----:R-:W-:-:S05]  /*0680*/  FMUL R3, R10, UR6 ;  /* 0x000000060a037c20 */ /* 0x002fca0008400000 */
[----:B------:R2:W-:Y:S02]  /*0690*/  STG.E desc[UR4][R4.64], R3 ;  /* 0x0000000304007986 */ /* 0x0005e4000c101904 */
.L_x_5:
[----:B------:R-:W-:Y:S05]  /*06a0*/  BSYNC.RECONVERGENT B0 ;  /* 0x0000000000007941 */ /* 0x000fea0003800200 */
.L_x_4:
[----:B------:R-:W-:Y:S04]  /*06b0*/  BSSY.RECONVERGENT B0, `(.L_x_7) ;  /* 0x0000015000007945 */ /* 0x000fe80003800200 */
[----:B------:R-:W-:Y:S05]  /*06c0*/  @!P0 BRA `(.L_x_8) ;  /* 0x00000000004c8947 */ /* 0x000fea0003800000 */
[----:B------:R-:W-:-:S13]  /*06d0*/  ISETP.NE.AND P0, PT, R8, RZ, PT ;  /* 0x000000ff0800720c */ /* 0x000fda0003f05270 */
[----:B------:R-:W-:Y:S05]  /*06e0*/  @P0 BRA `(.L_x_9) ;  /* 0x00000000001c0947 */ /* 0x000fea0003800000 */
[----:B0-----:R-:W0:Y:S01]  /*06f0*/  LDC.64 R10, c[0x0][0x380] ;  /* 0x0000e000ff0a7b82 */ /* 0x001e220000000a00 */
[----:B------:R-:W1:Y:S01]  /*0700*/  LDCU UR6, c[0x0][0x3a0] ;  /* 0x00007400ff0677ac */ /* 0x000e620008000800 */
[----:B0-----:R-:W-:-:S06]  /*0710*/  IMAD.WIDE.U32 R10, R9, 0x4, R10 ;  /* 0x00000004090a7825 */ /* 0x001fcc00078e000a */
[----:B------:R-:W1:Y:S02]  /*0720*/  LDG.E R10, desc[UR4][R10.64+0x4] ;  /* 0x000004040a0a7981 */ /* 0x000e64000c1e1900 */
[----:B-12---:R-:W-:-:S05]  /*0730*/  FMUL R3, R10, UR6 ;  /* 0x000000060a037c20 */ /* 0x006fca0008400000 */
[----:B------:R3:W-:Y:S01]  /*0740*/  STG.E desc[UR4][R4.64], R3 ;  /* 0x0000000304007986 */ /* 0x0007e2000c101904 */
[----:B------:R-:W-:Y:S05]  /*0750*/  BRA `(.L_x_8) ;  /* 0x0000000000287947 */ /* 0x000fea0003800000 */
.L_x_9:
[----:B------:R-:W-:-:S13]  /*0760*/  ISETP.NE.AND P0, PT, R8, R7, PT ;  /* 0x000000070800720c */ /* 0x000fda0003f05270 */
[----:B------:R-:W-:Y:S05]  /*0770*/  @P0 BRA `(.L_x_8) ;  /* 0x0000000000200947 */ /* 0x000fea0003800000 */
[----:B------:R-:W3:Y:S08]  /*0780*/  LDC.64 R12, c[0x0][0x3a0] ;  /* 0x0000e800ff0c7b82 */ /* 0x000ef00000000a00 */
[----:B0-----:R-:W0:Y:S01]  /*0790*/  LDC.64 R10, c[0x0][0x380] ;  /* 0x0000e000ff0a7b82 */ /* 0x001e220000000a00 */
[----:B---3--:R-:W-:-:S05]  /*07a0*/  IMAD R0, R6, R13, R13 ;  /* 0x0000000d06007224 */ /* 0x008fca00078e020d */
[----:B-12---:R-:W-:-:S05]  /*07b0*/  IADD3 R3, PT, PT, R0, -0x2, RZ ;  /* 0xfffffffe00037810 */ /* 0x006fca0007ffe0ff */
[----:B0-----:R-:W-:-:S06]  /*07c0*/  IMAD.WIDE.U32 R10, R3, 0x4, R10 ;  /* 0x00000004030a7825 */ /* 0x001fcc00078e000a */
[----:B------:R-:W2:Y:S02]  /*07d0*/  LDG.E R11, desc[UR4][R10.64] ;  /* 0x000000040a0b7981 */ /* 0x000ea4000c1e1900 */
[----:B--2---:R-:W-:-:S05]  /*07e0*/  FMUL R3, R11, R12 ;  /* 0x0000000c0b037220 */ /* 0x004fca0000400000 */
[----:B------:R4:W-:Y:S02]  /*07f0*/  STG.E desc[UR4][R4.64], R3 ;  /* 0x0000000304007986 */ /* 0x0009e4000c101904 */
.L_x_8:
[----:B------:R-:W-:Y:S05]  /*0800*/  BSYNC.RECONVERGENT B0 ;  /* 0x0000000000007941 */ /* 0x000fea0003800200 */
.L_x_7:
[----:B------:R-:W5:Y:S01]  /*0810*/  LDC R9, c[0x0][0x3a4] ;  /* 0x0000e900ff097b82 */ /* 0x000f620000000800 */
[----:B------:R-:W-:-:S04]  /*0820*/  ISETP.NE.AND P0, PT, R8, RZ, PT ;  /* 0x000000ff0800720c */ /* 0x000fc80003f05270 */
[----:B-----5:R-:W-:-:S13]  /*0830*/  ISETP.GE.U32.OR P1, PT, R2, R9, P0 ;  /* 0x000000090200720c */ /* 0x020fda0000726470 */
[----:B------:R-:W-:Y:S05]  /*0840*/  @P1 BRA `(.L_x_10) ;  /* 0x00000000001c1947 */ /* 0x000fea0003800000 */
[----:B-1234-:R-:W1:Y:S01]  /*0850*/  LDC.64 R2, c[0x0][0x380] ;  /* 0x0000e000ff027b82 */ /* 0x01ee620000000a00 */
[----:B------:R-:W2:Y:S01]  /*0860*/  LDCU UR6, c[0x0][0x3a0] ;  /* 0x00007400ff0677ac */ /* 0x000ea20008000800 */
[----:B-1----:R-:W-:-:S06]  /*0870*/  IMAD.WIDE R2, R9, 0x4, R2 ;  /* 0x0000000409027825 */ /* 0x002fcc00078e0202 */
[----:B------:R-:W2:Y:S02]  /*0880*/  LDG.E R2, desc[UR4][R2.64] ;  /* 0x0000000402027981 */ /* 0x000ea4000c1e1900 */
[----:B--2---:R-:W-:-:S05]  /*0890*/  FMUL R7, R2, UR6 ;  /* 0x0000000602077c20 */ /* 0x004fca0008400000 */
[----:B------:R-:W-:Y:S01]  /*08a0*/  STG.E desc[UR4][R4.64], R7 ;  /* 0x0000000704007986 */ /* 0x000fe2000c101904 */
[----:B------:R-:W-:Y:S05]  /*08b0*/  EXIT ;  /* 0x000000000000794d */ /* 0x000fea0003800000 */
.L_x_10:
[----:B------:R-:W-:-:S13]  /*08c0*/  ISETP.NE.OR P0, PT, R6, R7, P0 ;  /* 0x000000070600720c */ /* 0x000fda0000705670 */
[----:B------:R-:W-:Y:S05]  /*08d0*/  @P0 BRA `(.L_x_11) ;  /* 0x0000000000240947 */ /* 0x000fea0003800000 */
[----:B-1234-:R-:W1:Y:S01]  /*08e0*/  LDC.64 R2, c[0x0][0x380] ;  /* 0x0000e000ff027b82 */ /* 0x01ee620000000a00 */
[----:B------:R-:W-:Y:S01]  /*08f0*/  VIADD R0, R9, 0xfffffffe ;  /* 0xfffffffe09007836 */ /* 0x000fe20000000000 */
[----:B------:R-:W2:Y:S03]  /*0900*/  LDCU UR6, c[0x0][0x3a0] ;  /* 0x00007400ff0677ac */ /* 0x000ea60008000800 */
[----:B------:R-:W-:-:S04]  /*0910*/  IMAD R7, R0, R9, RZ ;  /* 0x0000000900077224 */ /* 0x000fc800078e02ff */
[----:B-1----:R-:W-:-:S06]  /*0920*/  IMAD.WIDE R2, R7, 0x4, R2 ;  /* 0x0000000407027825 */ /* 0x002fcc00078e0202 */
[----:B------:R-:W2:Y:S02]  /*0930*/  LDG.E R2, desc[UR4][R2.64] ;  /* 0x0000000402027981 */ /* 0x000ea4000c1e1900 */
[----:B--2---:R-:W-:-:S05]  /*0940*/  FMUL R7, R2, UR6 ;  /* 0x0000000602077c20 */ /* 0x004fca0008400000 */
[----:B------:R-:W-:Y:S01]  /*0950*/  STG.E desc[UR4][R4.64], R7 ;  /* 0x0000000704007986 */ /* 0x000fe2000c101904 */
[----:B------:R-:W-:Y:S05]  /*0960*/  EXIT ;  /* 0x000000000000794d */ /* 0x000fea0003800000 */
.L_x_11:
[----:B------:R-:W-:-:S04]  /*0970*/  ISETP.NE.AND P0, PT, R8, R7, PT ;  /* 0x000000070800720c */ /* 0x000fc80003f05270 */
[----:B------:R-:W-:-:S13]  /*0980*/  ISETP.GE.U32.OR P1, PT, R2, R9, P0 ;  /* 0x000000090200720c */ /* 0x000fda0000726470 */
        /* <DEDUP_REMOVED lines=8> */
.L_x_12:
[----:B------:R-:W-:-:S13]  /*0a10*/  ISETP.NE.OR P0, PT, R6, R7, P0 ;  /* 0x000000070600720c */ /* 0x000fda0000705670 */
[----:B------:R-:W-:Y:S05]  /*0a20*/  @P0 EXIT ;  /* 0x000000000000094d */ /* 0x000fea0003800000 */
[----:B------:R-:W5:Y:S01]  /*0a30*/  LDCU.64 UR6, c[0x0][0x380] ;  /* 0x00007000ff0677ac */ /* 0x000f620008000a00 */
[----:B------:R-:W-:-:S05]  /*0a40*/  IMAD R0, R6, R8, RZ ;  /* 0x0000000806007224 */ /* 0x000fca00078e02ff */
[----:B------:R-:W-:-:S04]  /*0a50*/  IADD3 R0, P0, PT, R0, R9, RZ ;  /* 0x0000000900007210 */ /* 0x000fc80007f1e0ff */
[----:B-1234-:R-:W-:Y:S02]  /*0a60*/  LEA.HI.X.SX32 R3, R9, RZ, 0x1, P0 ;  /* 0x000000ff09037211 */ /* 0x01efe400000f0eff */
[C---:B-----5:R-:W-:Y:S01]  /*0a70*/  LEA R2, P0, R0.reuse, UR6, 0x2 ;  /* 0x0000000600027c11 */ /* 0x060fe2000f8010ff */
[----:B------:R-:W1:Y:S03]  /*0a80*/  LDCU UR6, c[0x0][0x3a0] ;  /* 0x00007400ff0677ac */ /* 0x000e660008000800 */
[----:B------:R-:W-:-:S05]  /*0a90*/  LEA.HI.X R3, R0, UR7, R3, 0x2, P0 ;  /* 0x0000000700037c11 */ /* 0x000fca00080f1403 */
[----:B------:R-:W1:Y:S02]  /*0aa0*/  LDG.E R2, desc[UR4][R2.64+-0x8] ;  /* 0xfffff80402027981 */ /* 0x000e64000c1e1900 */
[----:B-1----:R-:W-:-:S05]  /*0ab0*/  FMUL R7, R2, UR6 ;  /* 0x0000000602077c20 */ /* 0x002fca0008400000 */
[----:B------:R-:W-:Y:S01]  /*0ac0*/  STG.E desc[UR4][R4.64], R7 ;  /* 0x0000000704007986 */ /* 0x000fe2000c101904 */
[----:B------:R-:W-:Y:S05]  /*0ad0*/  EXIT ;  /* 0x000000000000794d */ /* 0x000fea0003800000 */
        .weak           $__internal_0_$__cuda_sm3x_div_rn_noftz_f32_slowpath
        .type           $__internal_0_$__cuda_sm3x_div_rn_noftz_f32_slowpath,@function
        .size           $__internal_0_$__cuda_sm3x_div_rn_noftz_f32_slowpath,(.L_x_25 - $__internal_0_$__cuda_sm3x_div_rn_noftz_f32_slowpath)
$__internal_0_$__cuda_sm3x_div_rn_noftz_f32_slowpath:
[--C-:B------:R-:W-:Y:S01]  /*0ae0*/  SHF.R.U32.HI R12, RZ, 0x17, R3.reuse ;  /* 0x00000017ff0c7819 */ /* 0x100fe20000011603 */
[----:B------:R-:W-:Y:S01]  /*0af0*/  BSSY.RECONVERGENT B2, `(.L_x_13) ;  /* 0x0000064000027945 */ /* 0x000fe20003800200 */
[--C-:B------:R-:W-:Y:S01]  /*0b00*/  SHF.R.U32.HI R11, RZ, 0x17, R0.reuse ;  /* 0x00000017ff0b7819 */ /* 0x100fe20000011600 */
[----:B------:R-:W-:Y:S01]  /*0b10*/  IMAD.MOV.U32 R14, RZ, RZ, R0 ;  /* 0x000000ffff0e7224 */ /* 0x000fe200078e0000 */
[----:B------:R-:W-:Y:S01]  /*0b20*/  LOP3.LUT R12, R12, 0xff, RZ, 0xc0, !PT ;  /* 0x000000ff0c0c7812 */ /* 0x000fe200078ec0ff */
[----:B------:R-:W-:Y:S01]  /*0b30*/  IMAD.MOV.U32 R15, RZ, RZ, R3 ;  /* 0x000000ffff0f7224 */ /* 0x000fe200078e0003 */
[----:B------:R-:W-:-:S03]  /*0b40*/  LOP3.LUT R13, R11, 0xff, RZ, 0xc0, !PT ;  /* 0x000000ff0b0d7812 */ /* 0x000fc600078ec0ff */
[----:B------:R-:W-:Y:S01]  /*0b50*/  VIADD R17, R12, 0xffffffff ;  /* 0xffffffff0c117836 */ /* 0x000fe20000000000 */
[----:B------:R-:W-:-:S04]  /*0b60*/  IADD3 R16, PT, PT, R13, -0x1, RZ ;  /* 0xffffffff0d107810 */ /* 0x000fc80007ffe0ff */
[----:B------:R-:W-:-:S04]  /*0b70*/  ISETP.GT.U32.AND P1, PT, R17, 0xfd, PT ;  /* 0x000000fd1100780c */ /* 0x000fc80003f24070 */
[----:B------:R-:W-:-:S13]  /*0b80*/  ISETP.GT.U32.OR P1, PT, R16, 0xfd, P1 ;  /* 0x000000fd1000780c */ /* 0x000fda0000f24470 */
[----:B------:R-:W-:Y:S01]  /*0b90*/  @!P1 MOV R11, RZ ;  /* 0x000000ff000b9202 */ /* 0x000fe20000000f00 */
[----:B------:R-:W-:Y:S06]  /*0ba0*/  @!P1 BRA `(.L_x_14) ;  /* 0x00000000005c9947 */ /* 0x000fec0003800000 */
[----:B------:R-:W-:Y:S02]  /*0bb0*/  FSETP.GTU.FTZ.AND P1, PT, |R0|, +INF , PT ;  /* 0x7f8000000000780b */ /* 0x000fe40003f3c200 */
[----:B------:R-:W-:-:S04]  /*0bc0*/  FSETP.GTU.FTZ.AND P2, PT, |R3|, +INF , PT ;  /* 0x7f8000000300780b */ /* 0x000fc80003f5c200 */
[----:B------:R-:W-:-:S13]  /*0bd0*/  PLOP3.LUT P1, PT, P1, P2, PT, 0xf8, 0x8f ;  /* 0x00000000008f781c */ /* 0x000fda0000f25f70 */
[----:B------:R-:W-:Y:S05]  /*0be0*/  @P1 BRA `(.L_x_15) ;  /* 0x00000004004c1947 */ /* 0x000fea0003800000 */
[----:B------:R-:W-:-:S13]  /*0bf0*/  LOP3.LUT P1, RZ, R15, 0x7fffffff, R14, 0xc8, !PT ;  /* 0x7fffffff0fff7812 */ /* 0x000fda000782c80e */
[----:B------:R-:W-:Y:S05]  /*0c00*/  @!P1 BRA `(.L_x_16) ;  /* 0x00000004003c9947 */ /* 0x000fea0003800000 */
[C---:B------:R-:W-:Y:S02]  /*0c10*/  FSETP.NEU.FTZ.AND P3, PT, |R0|.reuse, +INF , PT ;  /* 0x7f8000000000780b */ /* 0x040fe40003f7d200 */
[----:B------:R-:W-:Y:S02]  /*0c20*/  FSETP.NEU.FTZ.AND P2, PT, |R3|, +INF , PT ;  /* 0x7f8000000300780b */ /* 0x000fe40003f5d200 */
[----:B------:R-:W-:-:S11]  /*0c30*/  FSETP.NEU.FTZ.AND P1, PT, |R0|, +INF , PT ;  /* 0x7f8000000000780b */ /* 0x000fd60003f3d200 */
[----:B------:R-:W-:Y:S05]  /*0c40*/  @!P2 BRA !P3, `(.L_x_16) ;  /* 0x00000004002ca947 */ /* 0x000fea0005800000 */
[----:B------:R-:W-:-:S04]  /*0c50*/  LOP3.LUT P3, RZ, R14, 0x7fffffff, RZ, 0xc0, !PT ;  /* 0x7fffffff0eff7812 */ /* 0x000fc8000786c0ff */
[----:B------:R-:W-:-:S13]  /*0c60*/  PLOP3.LUT P2, PT, P2, P3, PT, 0x2f, 0xf2 ;  /* 0x0000000000f2781c */ /* 0x000fda0001746577 */
[----:B------:R-:W-:Y:S05]  /*0c70*/  @P2 BRA `(.L_x_17) ;  /* 0x0000000400182947 */ /* 0x000fea0003800000 */
[----:B------:R-:W-:-:S04]  /*0c80*/  LOP3.LUT P2, RZ, R15, 0x7fffffff, RZ, 0xc0, !PT ;  /* 0x7fffffff0fff7812 */ /* 0x000fc8000784c0ff */
[----:B------:R-:W-:-:S13]  /*0c90*/  PLOP3.LUT P1, PT, P1, P2, PT, 0x2f, 0xf2 ;  /* 0x0000000000f2781c */ /* 0x000fda0000f24577 */
[----:B------:R-:W-:Y:S05]  /*0ca0*/  @P1 BRA `(.L_x_18) ;  /* 0x0000000400001947 */ /* 0x000fea0003800000 */
[----:B------:R-:W-:Y:S02]  /*0cb0*/  ISETP.GE.AND P1, PT, R16, RZ, PT ;  /* 0x000000ff1000720c */ /* 0x000fe40003f26270 */
[----:B------:R-:W-:-:S11]  /*0cc0*/  ISETP.GE.AND P2, PT, R17, RZ, PT ;  /* 0x000000ff1100720c */ /* 0x000fd60003f46270 */
[----:B------:R-:W-:Y:S02]  /*0cd0*/  @P1 IMAD.MOV.U32 R11, RZ, RZ, RZ ;  /* 0x000000ffff0b1224 */ /* 0x000fe400078e00ff */
[----:B------:R-:W-:Y:S01]  /*0ce0*/  @!P1 FFMA R14, R0, 1.84467440737095516160e+19, RZ ;  /* 0x5f800000000e9823 */ /* 0x000fe200000000ff */
[----:B------:R-:W-:Y:S02]  /*0cf0*/  @!P1 IMAD.MOV.U32 R11, RZ, RZ, -0x40 ;  /* 0xffffffc0ff0b9424 */ /* 0x000fe400078e00ff */
[----:B------:R-:W-:-:S03]  /*0d00*/  @!P2 FFMA R15, R3, 1.84467440737095516160e+19, RZ ;  /* 0x5f800000030fa823 */ /* 0x000fc600000000ff */
[----:B------:R-:W-:-:S07]  /*0d10*/  @!P2 IADD3 R11, PT, PT, R11, 0x40, RZ ;  /* 0x000000400b0ba810 */ /* 0x000fce0007ffe0ff */
.L_x_14:
[----:B------:R-:W-:Y:S01]  /*0d20*/  LEA R0, R12, 0xc0800000, 0x17 ;  /* 0xc08000000c007811 */ /* 0x000fe200078eb8ff */
[----:B------:R-:W-:Y:S01]  /*0d30*/  VIADD R13, R13, 0xffffff81 ;  /* 0xffffff810d0d7836 */ /* 0x000fe20000000000 */
[----:B------:R-:W-:Y:S03]  /*0d40*/  BSSY.RECONVERGENT B3, `(.L_x_19) ;  /* 0x0000035000037945 */ /* 0x000fe60003800200 */
[----:B------:R-:W-:Y:S01]  /*0d50*/  IMAD.IADD R15, R15, 0x1, -R0 ;  /* 0x000000010f0f7824 */ /* 0x000fe200078e0a00 */
[C---:B------:R-:W-:Y:S01]  /*0d60*/  IADD3 R12, PT, PT, R13.reuse, 0x7f, -R12 ;  /* 0x0000007f0d0c7810 */ /* 0x040fe20007ffe80c */
[----:B------:R-:W-:Y:S02]  /*0d70*/  IMAD R0, R13, -0x800000, R14 ;  /* 0xff8000000d007824 */ /* 0x000fe400078e020e */
[----:B------:R-:W0:Y:S01]  /*0d80*/  MUFU.RCP R3, R15 ;  /* 0x0000000f00037308 */ /* 0x000e220000001000 */
[----:B------:R-:W-:Y:S01]  /*0d90*/  FADD.FTZ R17, -R15, -RZ ;  /* 0x800000ff0f117221 */ /* 0x000fe20000010100 */
[----:B------:R-:W-:-:S03]  /*0da0*/  IADD3 R12, PT, PT, R12, R11, RZ ;  /* 0x0000000b0c0c7210 */ /* 0x000fc60007ffe0ff */
[----:B0-----:R-:W-:-:S04]  /*0db0*/  FFMA R16, R3, R17, 1 ;  /* 0x3f80000003107423 */ /* 0x001fc80000000011 */
[----:B------:R-:W-:-:S04]  /*0dc0*/  FFMA R16, R3, R16, R3 ;  /* 0x0000001003107223 */ /* 0x000fc80000000003 */
[----:B------:R-:W-:-:S04]  /*0dd0*/  FFMA R3, R0, R16, RZ ;  /* 0x0000001000037223 */ /* 0x000fc800000000ff */
[----:B------:R-:W-:-:S04]  /*0de0*/  FFMA R14, R17, R3, R0 ;  /* 0x00000003110e7223 */ /* 0x000fc80000000000 */
[----:B------:R-:W-:-:S04]  /*0df0*/  FFMA R19, R16, R14, R3 ;  /* 0x0000000e10137223 */ /* 0x000fc80000000003 */
[----:B------:R-:W-:-:S04]  /*0e00*/  FFMA R14, R17, R19, R0 ;  /* 0x00000013110e7223 */ /* 0x000fc80000000000 */
[----:B------:R-:W-:-:S05]  /*0e10*/  FFMA R0, R16, R14, R19 ;  /* 0x0000000e10007223 */ /* 0x000fca0000000013 */
[----:B------:R-:W-:-:S04]  /*0e20*/  SHF.R.U32.HI R3, RZ, 0x17, R0 ;  /* 0x00000017ff037819 */ /* 0x000fc80000011600 */
[----:B------:R-:W-:-:S05]  /*0e30*/  LOP3.LUT R3, R3, 0xff, RZ, 0xc0, !PT ;  /* 0x000000ff03037812 */ /* 0x000fca00078ec0ff */
[----:B------:R-:W-:-:S04]  /*0e40*/  IMAD.IADD R13, R3, 0x1, R12 ;  /* 0x00000001030d7824 */ /* 0x000fc800078e020c */
[----:B------:R-:W-:-:S05]  /*0e50*/  VIADD R3, R13, 0xffffffff ;  /* 0xffffffff0d037836 */ /* 0x000fca0000000000 */
[----:B------:R-:W-:-:S13]  /*0e60*/  ISETP.GE.U32.AND P1, PT, R3, 0xfe, PT ;  /* 0x000000fe0300780c */ /* 0x000fda0003f26070 */
[----:B------:R-:W-:Y:S05]  /*0e70*/  @!P1 BRA `(.L_x_20) ;  /* 0x0000000000809947 */ /* 0x000fea0003800000 */
[----:B------:R-:W-:-:S13]  /*0e80*/  ISETP.GT.AND P1, PT, R13, 0xfe, PT ;  /* 0x000000fe0d00780c */ /* 0x000fda0003f24270 */
[----:B------:R-:W-:Y:S05]  /*0e90*/  @P1 BRA `(.L_x_21) ;  /* 0x00000000006c1947 */ /* 0x000fea0003800000 */
[----:B------:R-:W-:-:S13]  /*0ea0*/  ISETP.GE.AND P1, PT, R13, 0x1, PT ;  /* 0x000000010d00780c */ /* 0x000fda0003f26270 */
[----:B------:R-:W-:Y:S05]  /*0eb0*/  @P1 BRA `(.L_x_22) ;  /* 0x0000000000741947 */ /* 0x000fea0003800000 */
[----:B------:R-:W-:Y:S02]  /*0ec0*/  ISETP.GE.AND P1, PT, R13, -0x18, PT ;  /* 0xffffffe80d00780c */ /* 0x000fe40003f26270 */
[----:B------:R-:W-:-:S11]  /*0ed0*/  LOP3.LUT R0, R0, 0x80000000, RZ, 0xc0, !PT ;  /* 0x8000000000007812 */ /* 0x000fd600078ec0ff */
[----:B------:R-:W-:Y:S05]  /*0ee0*/  @!P1 BRA `(.L_x_22) ;  /* 0x0000000000689947 */ /* 0x000fea0003800000 */
[CCC-:B------:R-:W-:Y:S01]  /*0ef0*/  FFMA.RZ R3, R16.reuse, R14.reuse, R19.reuse ;  /* 0x0000000e10037223 */ /* 0x1c0fe2000000c013 */
[CCC-:B------:R-:W-:Y:S01]  /*0f00*/  FFMA.RM R12, R16.reuse, R14.reuse, R19.reuse ;  /* 0x0000000e100c7223 */ /* 0x1c0fe20000004013 */
[C---:B------:R-:W-:Y:S02]  /*0f10*/  ISETP.NE.AND P3, PT, R13.reuse, RZ, PT ;  /* 0x000000ff0d00720c */ /* 0x040fe40003f65270 */
[----:B------:R-:W-:Y:S02]  /*0f20*/  ISETP.NE.AND P2, PT, R13, RZ, PT ;  /* 0x000000ff0d00720c */ /* 0x000fe40003f45270 */
[----:B------:R-:W-:Y:S01]  /*0f30*/  LOP3.LUT R11, R3, 0x7fffff, RZ, 0xc0, !PT ;  /* 0x007fffff030b7812 */ /* 0x000fe200078ec0ff */
[----:B------:R-:W-:Y:S01]  /*0f40*/  FFMA.RP R3, R16, R14, R19 ;  /* 0x0000000e10037223 */ /* 0x000fe20000008013 */
[----:B------:R-:W-:Y:S01]  /*0f50*/  IADD3 R14, PT, PT, R13, 0x20, RZ ;  /* 0x000000200d0e7810 */ /* 0x000fe20007ffe0ff */
[----:B------:R-:W-:Y:S01]  /*0f60*/  IMAD.MOV R13, RZ, RZ, -R13 ;  /* 0x000000ffff0d7224 */ /* 0x000fe200078e0a0d */
[----:B------:R-:W-:-:S02]  /*0f70*/  LOP3.LUT R11, R11, 0x800000, RZ, 0xfc, !PT ;  /* 0x008000000b0b7812 */ /* 0x000fc400078efcff */
[----:B------:R-:W-:Y:S02]  /*0f80*/  FSETP.NEU.FTZ.AND P1, PT, R3, R12, PT ;  /* 0x0000000c0300720b */ /* 0x000fe40003f3d000 */
[----:B------:R-:W-:Y:S02]  /*0f90*/  SHF.L.U32 R14, R11, R14, RZ ;  /* 0x0000000e0b0e7219 */ /* 0x000fe400000006ff */
[----:B------:R-:W-:Y:S02]  /*0fa0*/  SEL R12, R13, RZ, P3 ;  /* 0x000000ff0d0c7207 */ /* 0x000fe40001800000 */
[----:B------:R-:W-:Y:S02]  /*0fb0*/  ISETP.NE.AND P2, PT, R14, RZ, P2 ;  /* 0x000000ff0e00720c */ /* 0x000fe40001745270 */
[----:B------:R-:W-:Y:S02]  /*0fc0*/  SHF.R.U32.HI R12, RZ, R12, R11 ;  /* 0x0000000cff0c7219 */ /* 0x000fe4000001160b */
[----:B------:R-:W-:-:S02]  /*0fd0*/  PLOP3.LUT P1, PT, P1, P2, PT, 0xf8, 0x8f ;  /* 0x00000000008f781c */ /* 0x000fc40000f25f70 */
[----:B------:R-:W-:Y:S02]  /*0fe0*/  SHF.R.U32.HI R14, RZ, 0x1, R12 ;  /* 0x00000001ff0e7819 */ /* 0x000fe4000001160c */
[----:B------:R-:W-:-:S04]  /*0ff0*/  SEL R3, RZ, 0x1, !P1 ;  /* 0x00000001ff037807 */ /* 0x000fc80004800000 */
[----:B------:R-:W-:-:S04]  /*1000*/  LOP3.LUT R3, R3, 0x1, R14, 0xf8, !PT ;  /* 0x0000000103037812 */ /* 0x000fc800078ef80e */
[----:B------:R-:W-:-:S05]  /*1010*/  LOP3.LUT R3, R3, R12, RZ, 0xc0, !PT ;  /* 0x0000000c03037212 */ /* 0x000fca00078ec0ff */
[----:B------:R-:W-:-:S05]  /*1020*/  IMAD.IADD R3, R14, 0x1, R3 ;  /* 0x000000010e037824 */ /* 0x000fca00078e0203 */
[----:B------:R-:W-:Y:S01]  /*1030*/  LOP3.LUT R0, R3, R0, RZ, 0xfc, !PT ;  /* 0x0000000003007212 */ /* 0x000fe200078efcff */
[----:B------:R-:W-:Y:S06]  /*1040*/  BRA `(.L_x_22) ;  /* 0x0000000000107947 */ /* 0x000fec0003800000 */
.L_x_21:
[----:B------:R-:W-:-:S04]  /*1050*/  LOP3.LUT R0, R0, 0x80000000, RZ, 0xc0, !PT ;  /* 0x8000000000007812 */ /* 0x000fc800078ec0ff */
[----:B------:R-:W-:Y:S01]  /*1060*/  LOP3.LUT R0, R0, 0x7f800000, RZ, 0xfc, !PT ;  /* 0x7f80000000007812 */ /* 0x000fe200078efcff */
[----:B------:R-:W-:Y:S06]  /*1070*/  BRA `(.L_x_22) ;  /* 0x0000000000047947 */ /* 0x000fec0003800000 */
.L_x_20:
[----:B------:R-:W-:-:S07]  /*1080*/  LEA R0, R12, R0, 0x17 ;  /* 0x000000000c007211 */ /* 0x000fce00078eb8ff */
.L_x_22:
[----:B------:R-:W-:Y:S05]  /*1090*/  BSYNC.RECONVERGENT B3 ;  /* 0x0000000000037941 */ /* 0x000fea0003800200 */
.L_x_19:
[----:B------:R-:W-:Y:S05]  /*10a0*/  BRA `(.L_x_23) ;  /* 0x0000000000207947 */ /* 0x000fea0003800000 */
.L_x_18:
[----:B------:R-:W-:-:S04]  /*10b0*/  LOP3.LUT R0, R15, 0x80000000, R14, 0x48, !PT ;  /* 0x800000000f007812 */ /* 0x000fc800078e480e */
[----:B------:R-:W-:Y:S01]  /*10c0*/  LOP3.LUT R0, R0, 0x7f800000, RZ, 0xfc, !PT ;  /* 0x7f80000000007812 */ /* 0x000fe200078efcff */
[----:B------:R-:W-:Y:S06]  /*10d0*/  BRA `(.L_x_23) ;  /* 0x0000000000147947 */ /* 0x000fec0003800000 */
.L_x_17:
[----:B------:R-:W-:Y:S01]  /*10e0*/  LOP3.LUT R0, R15, 0x80000000, R14, 0x48, !PT ;  /* 0x800000000f007812 */ /* 0x000fe200078e480e */
[----:B------:R-:W-:Y:S06]  /*10f0*/  BRA `(.L_x_23) ;  /* 0x00000000000c7947 */ /* 0x000fec0003800000 */
.L_x_16:
[----:B------:R-:W0:Y:S01]  /*1100*/  MUFU.RSQ R0, -QNAN ;  /* 0xffc0000000007908 */ /* 0x000e220000001400 */
[----:B------:R-:W-:Y:S05]  /*1110*/  BRA `(.L_x_23) ;  /* 0x0000000000047947 */ /* 0x000fea0003800000 */
.L_x_15:
[----:B------:R-:W-:-:S07]  /*1120*/  FADD.FTZ R0, R0, R3 ;  /* 0x0000000300007221 */ /* 0x000fce0000010000 */
.L_x_23:
[----:B------:R-:W-:Y:S05]  /*1130*/  BSYNC.RECONVERGENT B2 ;  /* 0x0000000000027941 */ /* 0x000fea0003800200 */
.L_x_13:
[----:B------:R-:W-:-:S04]  /*1140*/  IMAD.MOV.U32 R11, RZ, RZ, 0x0 ;  /* 0x00000000ff0b7424 */ /* 0x000fc800078e00ff */
[----:B0-----:R-:W-:Y:S05]  /*1150*/  RET.REL.NODEC R10 `(_Z9synthesisPfS_S_fffii) ;  /* 0xffffffec0aa87950 */ /* 0x001fea0003c3ffff */
.L_x_24:
[----:B------:R-:W-:-:S00]  /*1160*/  BRA `(.L_x_24) ;  /* 0xfffffffc00fc7947 */ /* 0x000fc0000383ffff */
[----:B------:R-:W-:-:S00]  /*1170*/  NOP ;  /* 0x0000000000007918 */ /* 0x000fc00000000000 */
        /* <DEDUP_REMOVED lines=8> */
.L_x_25:


//--------------------- .nv.shared.reserved.0     --------------------------
	.section	.nv.shared.reserved.0,"aw",@nobits
	.weak		__nv_reservedSMEM_offset_0_alias
	.size		__nv_reservedSMEM_offset_0_alias, 0, 64
	.other		__nv_reservedSMEM_offset_0_alias,@"STO_CUDA_RESERVED_SHARED STV_DEFAULT"
__nv_reservedSMEM_offset_0_alias:
	.zero		0
	.zero		64


//--------------------- .nv.constant0._Z9synthesisPfS_S_fffii --------------------------
	.section	.nv.constant0._Z9synthesisPfS_S_fffii,"a",@progbits
	.sectionflags	@""
	.align	4
.nv.constant0._Z9synthesisPfS_S_fffii:
	.zero		940


//--------------------- SYMBOLS --------------------------

	.type		.nv.reservedSmem.offset0,@object
	.size		.nv.reservedSmem.offset0,0x4
